//
// Generated by NVIDIA NVVM Compiler
//
// Compiler Build ID: CL-36424714
// Cuda compilation tools, release 13.0, V13.0.88
// Based on NVVM 20.0.0
//

.version 9.0
.target sm_100
.address_size 64

	// .globl	_Z15transposeMatrixPiS_

.visible .entry _Z15transposeMatrixPiS_(
	.param .u64 .ptr .align 1 _Z15transposeMatrixPiS__param_0,
	.param .u64 .ptr .align 1 _Z15transposeMatrixPiS__param_1
)
{
	.reg .b32 	%r<14>;
	.reg .b64 	%rd<9>;

	ld.param.u64 	%rd1, [_Z15transposeMatrixPiS__param_0];
	ld.param.u64 	%rd2, [_Z15transposeMatrixPiS__param_1];
	cvta.to.global.u64 	%rd3, %rd2;
	cvta.to.global.u64 	%rd4, %rd1;
	mov.u32 	%r1, %ctaid.x;
	mov.u32 	%r2, %ntid.x;
	mov.u32 	%r3, %tid.x;
	mad.lo.s32 	%r4, %r1, %r2, %r3;
	mov.u32 	%r5, %ctaid.y;
	mov.u32 	%r6, %ntid.y;
	mov.u32 	%r7, %tid.y;
	mad.lo.s32 	%r8, %r5, %r6, %r7;
	shl.b32 	%r9, %r4, 4;
	add.s32 	%r10, %r9, %r8;
	shl.b32 	%r11, %r8, 4;
	add.s32 	%r12, %r11, %r4;
	mul.wide.s32 	%rd5, %r10, 4;
	add.s64 	%rd6, %rd4, %rd5;
	ld.global.u32 	%r13, [%rd6];
	mul.wide.s32 	%rd7, %r12, 4;
	add.s64 	%rd8, %rd3, %rd7;
	st.global.u32 	[%rd8], %r13;
	ret;

}


// ===== COMPILED SASS (sm_100) =====

	.target	sm_100

	.elftype	@"ET_EXEC"


//--------------------- .note.nv.tkinfo           --------------------------
	.section	.note.nv.tkinfo,"",@"SHT_NOTE"
	.sectionflags	@"SHF_NOTE_NV_TKINFO"
	.tkinfo
        /*0018*/ 	.word	0x00000002
        /*0030*/ 	.string	""
        /*0030*/ 	.string	"ptxas"
        /*0030*/ 	.string	"Cuda compilation tools, release 13.0, V13.0.88"
        /*0030*/ 	.string	"Build cuda_13.0.r13.0/compiler.36424714_0"
        /*0030*/ 	.string	"-arch sm_100 -m 64 "



//--------------------- .note.nv.cuinfo           --------------------------
	.section	.note.nv.cuinfo,"",@"SHT_NOTE"
	.sectionflags	@"SHF_NOTE_NV_CUINFO"
        /*0018*/ 	.short	0x0002
        /*001a*/ 	.short	0x0064
        /*001c*/ 	.short	0x0082
	.zero		2


//--------------------- .nv.info                  --------------------------
	.section	.nv.info,"",@"SHT_CUDA_INFO"
	.align	4


	//----- nvinfo : EIATTR_REGCOUNT
	.align		4
        /*0000*/ 	.byte	0x04, 0x2f
        /*0002*/ 	.short	(.L_1 - .L_0)
	.align		4
.L_0:
        /*0004*/ 	.word	index@(_Z15transposeMatrixPiS_)
        /*0008*/ 	.word	0x0000000a


	//----- nvinfo : EIATTR_FRAME_SIZE
	.align		4
.L_1:
        /*000c*/ 	.byte	0x04, 0x11
        /*000e*/ 	.short	(.L_3 - .L_2)
	.align		4
.L_2:
        /*0010*/ 	.word	index@(_Z15transposeMatrixPiS_)
        /*0014*/ 	.word	0x00000000


	//----- nvinfo : EIATTR_MIN_STACK_SIZE
	.align		4
.L_3:
        /*0018*/ 	.byte	0x04, 0x12
        /*001a*/ 	.short	(.L_5 - .L_4)
	.align		4
.L_4:
        /*001c*/ 	.word	index@(_Z15transposeMatrixPiS_)
        /*0020*/ 	.word	0x00000000
.L_5:


//--------------------- .nv.compat                --------------------------
	.section	.nv.compat,"",@"SHT_CUDA_COMPAT_INFO"
	.align	4
        /*0000*/ 	.byte	0x02, 0x09, 0x00, 0x00, 0x02, 0x02, 0x01, 0x00, 0x02, 0x05, 0x05, 0x00, 0x03, 0x07, 0x01, 0x01
        /*0010*/ 	.byte	0x02, 0x03, 0x00, 0x00, 0x02, 0x06, 0x01, 0x00, 0x04, 0x0b, 0x08, 0x00, 0x09, 0x00, 0x00, 0x00
        /*0020*/ 	.byte	0x00, 0x00, 0x00, 0x00


//--------------------- .nv.info._Z15transposeMatrixPiS_ --------------------------
	.section	.nv.info._Z15transposeMatrixPiS_,"",@"SHT_CUDA_INFO"
	.sectionflags	@""
	.align	4


	//----- nvinfo : EIATTR_CUDA_API_VERSION
	.align		4
        /*0000*/ 	.byte	0x04, 0x37
        /*0002*/ 	.short	(.L_7 - .L_6)
.L_6:
        /*0004*/ 	.word	0x00000082


	//----- nvinfo : EIATTR_KPARAM_INFO
	.align		4
.L_7:
        /*0008*/ 	.byte	0x04, 0x17
        /*000a*/ 	.short	(.L_9 - .L_8)
.L_8:
        /*000c*/ 	.word	0x00000000
        /*0010*/ 	.short	0x0001
        /*0012*/ 	.short	0x0008
        /*0014*/ 	.byte	0x00, 0xf5, 0x21, 0x00


	//----- nvinfo : EIATTR_KPARAM_INFO
	.align		4
.L_9:
        /*0018*/ 	.byte	0x04, 0x17
        /*001a*/ 	.short	(.L_11 - .L_10)
.L_10:
        /*001c*/ 	.word	0x00000000
        /*0020*/ 	.short	0x0000
        /*0022*/ 	.short	0x0000
        /*0024*/ 	.byte	0x00, 0xf5, 0x21, 0x00


	//----- nvinfo : EIATTR_SPARSE_MMA_MASK
	.align		4
.L_11:
        /*0028*/ 	.byte	0x03, 0x50
        /*002a*/ 	.short	0x0000


	//----- nvinfo : EIATTR_MAXREG_COUNT
	.align		4
        /*002c*/ 	.byte	0x03, 0x1b
        /*002e*/ 	.short	0x00ff


	//----- nvinfo : EIATTR_MERCURY_ISA_VERSION
	.align		4
        /*0030*/ 	.byte	0x03, 0x5f
        /*0032*/ 	.short	0x0101


	//----- nvinfo : EIATTR_VRC_CTA_INIT_COUNT
	.align		4
        /*0034*/ 	.byte	0x02, 0x4a
	.zero		1
	.zero		1


	//----- nvinfo : EIATTR_EXIT_INSTR_OFFSETS
	.align		4
        /*0038*/ 	.byte	0x04, 0x1c
        /*003a*/ 	.short	(.L_13 - .L_12)


	//   ....[0]....
.L_12:
        /*003c*/ 	.word	0x00000120


	//----- nvinfo : EIATTR_CBANK_PARAM_SIZE
	.align		4
.L_13:
        /*0040*/ 	.byte	0x03, 0x19
        /*0042*/ 	.short	0x0010


	//----- nvinfo : EIATTR_PARAM_CBANK
	.align		4
        /*0044*/ 	.byte	0x04, 0x0a
        /*0046*/ 	.short	(.L_15 - .L_14)
	.align		4
.L_14:
        /*0048*/ 	.word	index@(.nv.constant0._Z15transposeMatrixPiS_)
        /*004c*/ 	.short	0x0380
        /*004e*/ 	.short	0x0010


	//----- nvinfo : EIATTR_SW_WAR
	.align		4
.L_15:
        /*0050*/ 	.byte	0x04, 0x36
        /*0052*/ 	.short	(.L_17 - .L_16)
.L_16:
        /*0054*/ 	.word	0x00000008
.L_17:


//--------------------- .nv.callgraph             --------------------------
	.section	.nv.callgraph,"",@"SHT_CUDA_CALLGRAPH"
	.align	4
	.sectionentsize	8
	.align		4
        /*0000*/ 	.word	0x00000000
	.align		4
        /*0004*/ 	.word	0xffffffff
	.align		4
        /*0008*/ 	.word	0x00000000
	.align		4
        /*000c*/ 	.word	0xfffffffe
	.align		4
        /*0010*/ 	.word	0x00000000
	.align		4
        /*0014*/ 	.word	0xfffffffd
	.align		4
        /*0018*/ 	.word	0x00000000
	.align		4
        /*001c*/ 	.word	0xfffffffc


//--------------------- .text._Z15transposeMatrixPiS_ --------------------------
	.section	.text._Z15transposeMatrixPiS_,"ax",@progbits
	.align	128
        .global         _Z15transposeMatrixPiS_
        .type           _Z15transposeMatrixPiS_,@function
        .size           _Z15transposeMatrixPiS_,(.L_x_1 - _Z15transposeMatrixPiS_)
        .other          _Z15transposeMatrixPiS_,@"STO_CUDA_ENTRY STV_DEFAULT"
_Z15transposeMatrixPiS_:
.text._Z15transposeMatrixPiS_:
[----:B------:R-:W-:Y:S01]  /*0000*/  LDC R1, c[0x0][0x37c] ;  /* 0x0000df00ff017b82 */ /* 0x000fe20000000800 */
[----:B------:R-:W0:Y:S07]  /*0010*/  S2R R5, SR_TID.X ;  /* 0x0000000000057919 */ /* 0x000e2e0000002100 */
[----:B------:R-:W0:Y:S01]  /*0020*/  LDC R0, c[0x0][0x360] ;  /* 0x0000d800ff007b82 */ /* 0x000e220000000800 */
[----:B------:R-:W1:Y:S01]  /*0030*/  LDCU.64 UR4, c[0x0][0x358] ;  /* 0x00006b00ff0477ac */ /* 0x000e620008000a00 */
[----:B------:R-:W2:Y:S06]  /*0040*/  S2R R4, SR_TID.Y ;  /* 0x0000000000047919 */ /* 0x000eac0000002200 */
[----:B------:R-:W0:Y:S08]  /*0050*/  S2UR UR6, SR_CTAID.X ;  /* 0x00000000000679c3 */ /* 0x000e300000002500 */
[----:B------:R-:W2:Y:S08]  /*0060*/  S2UR UR7, SR_CTAID.Y ;  /* 0x00000000000779c3 */ /* 0x000eb00000002600 */
[----:B------:R-:W2:Y:S08]  /*0070*/  LDC R7, c[0x0][0x364] ;  /* 0x0000d900ff077b82 */ /* 0x000eb00000000800 */
[----:B------:R-:W3:Y:S01]  /*0080*/  LDC.64 R2, c[0x0][0x380] ;  /* 0x0000e000ff027b82 */ /* 0x000ee20000000a00 */
[----:B0-----:R-:W-:-:S02]  /*0090*/  IMAD R0, R0, UR6, R5 ;  /* 0x0000000600007c24 */ /* 0x001fc4000f8e0205 */
[----:B--2---:R-:W-:-:S05]  /*00a0*/  IMAD R7, R7, UR7, R4 ;  /* 0x0000000707077c24 */ /* 0x004fca000f8e0204 */
[----:B------:R-:W-:-:S05]  /*00b0*/  LEA R5, R0, R7, 0x4 ;  /* 0x0000000700057211 */ /* 0x000fca00078e20ff */
[----:B---3--:R-:W-:Y:S02]  /*00c0*/  IMAD.WIDE R2, R5, 0x4, R2 ;  /* 0x0000000405027825 */ /* 0x008fe400078e0202 */
[----:B------:R-:W0:Y:S04]  /*00d0*/  LDC.64 R4, c[0x0][0x388] ;  /* 0x0000e200ff047b82 */ /* 0x000e280000000a00 */
[----:B-1----:R-:W2:Y:S01]  /*00e0*/  LDG.E R3, desc[UR4][R2.64] ;  /* 0x0000000402037981 */ /* 0x002ea2000c1e1900 */
[----:B------:R-:W-:-:S05]  /*00f0*/  LEA R7, R7, R0, 0x4 ;  /* 0x0000000007077211 */ /* 0x000fca00078e20ff */
[----:B0-----:R-:W-:-:S05]  /*0100*/  IMAD.WIDE R4, R7, 0x4, R4 ;  /* 0x0000000407047825 */ /* 0x001fca00078e0204 */
[----:B--2---:R-:W-:Y:S01]  /*0110*/  STG.E desc[UR4][R4.64], R3 ;  /* 0x0000000304007986 */ /* 0x004fe2000c101904 */
[----:B------:R-:W-:Y:S05]  /*0120*/  EXIT ;  /* 0x000000000000794d */ /* 0x000fea0003800000 */
.L_x_0:
[----:B------:R-:W-:-:S00]  /*0130*/  BRA `(.L_x_0) ;  /* 0xfffffffc00fc7947 */ /* 0x000fc0000383ffff */
[----:B------:R-:W-:-:S00]  /*0140*/  NOP ;  /* 0x0000000000007918 */ /* 0x000fc00000000000 */
        /* <DEDUP_REMOVED lines=11> */
.L_x_1:


//--------------------- .nv.shared.reserved.0     --------------------------
	.section	.nv.shared.reserved.0,"aw",@nobits
	.weak		__nv_reservedSMEM_offset_0_alias
	.size		__nv_reservedSMEM_offset_0_alias, 0, 64
	.other		__nv_reservedSMEM_offset_0_alias,@"STO_CUDA_RESERVED_SHARED STV_DEFAULT"
__nv_reservedSMEM_offset_0_alias:
	.zero		0
	.zero		64


//--------------------- .nv.constant0._Z15transposeMatrixPiS_ --------------------------
	.section	.nv.constant0._Z15transposeMatrixPiS_,"a",@progbits
	.sectionflags	@""
	.align	4
.nv.constant0._Z15transposeMatrixPiS_:
	.zero		912


//--------------------- SYMBOLS --------------------------

	.type		.nv.reservedSmem.offset0,@object
	.size		.nv.reservedSmem.offset0,0x4
